//
// Generated by NVIDIA NVVM Compiler
//
// Compiler Build ID: CL-36424714
// Cuda compilation tools, release 13.0, V13.0.88
// Based on NVVM 20.0.0
//

.version 9.0
.target sm_100
.address_size 64

	// .globl	_Z28matrix_multiplication_kerneliiPiS_S_

.visible .entry _Z28matrix_multiplication_kerneliiPiS_S_(
	.param .u32 _Z28matrix_multiplication_kerneliiPiS_S__param_0,
	.param .u32 _Z28matrix_multiplication_kerneliiPiS_S__param_1,
	.param .u64 .ptr .align 1 _Z28matrix_multiplication_kerneliiPiS_S__param_2,
	.param .u64 .ptr .align 1 _Z28matrix_multiplication_kerneliiPiS_S__param_3,
	.param .u64 .ptr .align 1 _Z28matrix_multiplication_kerneliiPiS_S__param_4
)
{
	.reg .pred 	%p<13>;
	.reg .b32 	%r<159>;
	.reg .b64 	%rd<43>;

	ld.param.u32 	%r39, [_Z28matrix_multiplication_kerneliiPiS_S__param_0];
	ld.param.u32 	%r40, [_Z28matrix_multiplication_kerneliiPiS_S__param_1];
	ld.param.u64 	%rd11, [_Z28matrix_multiplication_kerneliiPiS_S__param_2];
	ld.param.u64 	%rd12, [_Z28matrix_multiplication_kerneliiPiS_S__param_3];
	ld.param.u64 	%rd10, [_Z28matrix_multiplication_kerneliiPiS_S__param_4];
	cvta.to.global.u64 	%rd1, %rd12;
	cvta.to.global.u64 	%rd2, %rd11;
	mov.u32 	%r41, %ctaid.x;
	mov.u32 	%r42, %ntid.x;
	mov.u32 	%r43, %tid.x;
	mad.lo.s32 	%r1, %r41, %r42, %r43;
	mov.u32 	%r44, %ctaid.y;
	mov.u32 	%r45, %ntid.y;
	mov.u32 	%r46, %tid.y;
	mad.lo.s32 	%r47, %r44, %r45, %r46;
	setp.lt.s32 	%p1, %r1, %r39;
	setp.lt.s32 	%p2, %r47, %r40;
	or.pred  	%p3, %p1, %p2;
	@%p3 bra 	$L__BB0_15;
	setp.lt.s32 	%p4, %r40, 1;
	mov.b32 	%r158, 0;
	@%p4 bra 	$L__BB0_14;
	mul.lo.s32 	%r3, %r40, %r1;
	mul.lo.s32 	%r4, %r40, %r47;
	and.b32  	%r5, %r40, 15;
	setp.lt.u32 	%p5, %r40, 16;
	mov.b32 	%r150, 0;
	mov.u32 	%r158, %r150;
	@%p5 bra 	$L__BB0_5;
	and.b32  	%r150, %r40, 2147483632;
	neg.s32 	%r144, %r150;
	add.s64 	%rd3, %rd2, 32;
	mul.wide.u32 	%rd13, %r4, 4;
	add.s64 	%rd14, %rd13, %rd1;
	add.s64 	%rd41, %rd14, 32;
	mov.b32 	%r158, 0;
	mov.u32 	%r143, %r3;
$L__BB0_4:
	.pragma "nounroll";
	mul.wide.s32 	%rd15, %r143, 4;
	add.s64 	%rd16, %rd3, %rd15;
	ld.global.u32 	%r52, [%rd16+-32];
	ld.global.u32 	%r53, [%rd41+-32];
	mad.lo.s32 	%r54, %r53, %r52, %r158;
	ld.global.u32 	%r55, [%rd16+-28];
	ld.global.u32 	%r56, [%rd41+-28];
	mad.lo.s32 	%r57, %r56, %r55, %r54;
	ld.global.u32 	%r58, [%rd16+-24];
	ld.global.u32 	%r59, [%rd41+-24];
	mad.lo.s32 	%r60, %r59, %r58, %r57;
	ld.global.u32 	%r61, [%rd16+-20];
	ld.global.u32 	%r62, [%rd41+-20];
	mad.lo.s32 	%r63, %r62, %r61, %r60;
	ld.global.u32 	%r64, [%rd16+-16];
	ld.global.u32 	%r65, [%rd41+-16];
	mad.lo.s32 	%r66, %r65, %r64, %r63;
	ld.global.u32 	%r67, [%rd16+-12];
	ld.global.u32 	%r68, [%rd41+-12];
	mad.lo.s32 	%r69, %r68, %r67, %r66;
	ld.global.u32 	%r70, [%rd16+-8];
	ld.global.u32 	%r71, [%rd41+-8];
	mad.lo.s32 	%r72, %r71, %r70, %r69;
	ld.global.u32 	%r73, [%rd16+-4];
	ld.global.u32 	%r74, [%rd41+-4];
	mad.lo.s32 	%r75, %r74, %r73, %r72;
	ld.global.u32 	%r76, [%rd16];
	ld.global.u32 	%r77, [%rd41];
	mad.lo.s32 	%r78, %r77, %r76, %r75;
	ld.global.u32 	%r79, [%rd16+4];
	ld.global.u32 	%r80, [%rd41+4];
	mad.lo.s32 	%r81, %r80, %r79, %r78;
	ld.global.u32 	%r82, [%rd16+8];
	ld.global.u32 	%r83, [%rd41+8];
	mad.lo.s32 	%r84, %r83, %r82, %r81;
	ld.global.u32 	%r85, [%rd16+12];
	ld.global.u32 	%r86, [%rd41+12];
	mad.lo.s32 	%r87, %r86, %r85, %r84;
	ld.global.u32 	%r88, [%rd16+16];
	ld.global.u32 	%r89, [%rd41+16];
	mad.lo.s32 	%r90, %r89, %r88, %r87;
	ld.global.u32 	%r91, [%rd16+20];
	ld.global.u32 	%r92, [%rd41+20];
	mad.lo.s32 	%r93, %r92, %r91, %r90;
	ld.global.u32 	%r94, [%rd16+24];
	ld.global.u32 	%r95, [%rd41+24];
	mad.lo.s32 	%r96, %r95, %r94, %r93;
	ld.global.u32 	%r97, [%rd16+28];
	ld.global.u32 	%r98, [%rd41+28];
	mad.lo.s32 	%r158, %r98, %r97, %r96;
	add.s32 	%r144, %r144, 16;
	add.s32 	%r143, %r143, 16;
	add.s64 	%rd41, %rd41, 64;
	setp.ne.s32 	%p6, %r144, 0;
	@%p6 bra 	$L__BB0_4;
$L__BB0_5:
	setp.eq.s32 	%p7, %r5, 0;
	@%p7 bra 	$L__BB0_14;
	and.b32  	%r17, %r40, 7;
	setp.lt.u32 	%p8, %r5, 8;
	@%p8 bra 	$L__BB0_8;
	add.s32 	%r100, %r150, %r3;
	mul.wide.s32 	%rd17, %r100, 4;
	add.s64 	%rd18, %rd2, %rd17;
	ld.global.u32 	%r101, [%rd18];
	add.s32 	%r102, %r150, %r4;
	mul.wide.u32 	%rd19, %r102, 4;
	add.s64 	%rd20, %rd1, %rd19;
	ld.global.u32 	%r103, [%rd20];
	mad.lo.s32 	%r104, %r103, %r101, %r158;
	ld.global.u32 	%r105, [%rd18+4];
	cvt.u64.u32 	%rd21, %r4;
	cvt.u64.u32 	%rd22, %r150;
	add.s64 	%rd23, %rd22, %rd21;
	shl.b64 	%rd24, %rd23, 2;
	add.s64 	%rd25, %rd1, %rd24;
	ld.global.u32 	%r106, [%rd25+4];
	mad.lo.s32 	%r107, %r106, %r105, %r104;
	ld.global.u32 	%r108, [%rd18+8];
	ld.global.u32 	%r109, [%rd25+8];
	mad.lo.s32 	%r110, %r109, %r108, %r107;
	ld.global.u32 	%r111, [%rd18+12];
	ld.global.u32 	%r112, [%rd25+12];
	mad.lo.s32 	%r113, %r112, %r111, %r110;
	ld.global.u32 	%r114, [%rd18+16];
	ld.global.u32 	%r115, [%rd25+16];
	mad.lo.s32 	%r116, %r115, %r114, %r113;
	ld.global.u32 	%r117, [%rd18+20];
	ld.global.u32 	%r118, [%rd25+20];
	mad.lo.s32 	%r119, %r118, %r117, %r116;
	ld.global.u32 	%r120, [%rd18+24];
	ld.global.u32 	%r121, [%rd25+24];
	mad.lo.s32 	%r122, %r121, %r120, %r119;
	ld.global.u32 	%r123, [%rd18+28];
	ld.global.u32 	%r124, [%rd25+28];
	mad.lo.s32 	%r158, %r124, %r123, %r122;
	add.s32 	%r150, %r150, 8;
$L__BB0_8:
	setp.eq.s32 	%p9, %r17, 0;
	@%p9 bra 	$L__BB0_14;
	and.b32  	%r23, %r40, 3;
	setp.lt.u32 	%p10, %r17, 4;
	@%p10 bra 	$L__BB0_11;
	add.s32 	%r126, %r150, %r3;
	mul.wide.s32 	%rd26, %r126, 4;
	add.s64 	%rd27, %rd2, %rd26;
	ld.global.u32 	%r127, [%rd27];
	add.s32 	%r128, %r150, %r4;
	mul.wide.u32 	%rd28, %r128, 4;
	add.s64 	%rd29, %rd1, %rd28;
	ld.global.u32 	%r129, [%rd29];
	mad.lo.s32 	%r130, %r129, %r127, %r158;
	ld.global.u32 	%r131, [%rd27+4];
	cvt.u64.u32 	%rd30, %r4;
	cvt.u64.u32 	%rd31, %r150;
	add.s64 	%rd32, %rd31, %rd30;
	shl.b64 	%rd33, %rd32, 2;
	add.s64 	%rd34, %rd1, %rd33;
	ld.global.u32 	%r132, [%rd34+4];
	mad.lo.s32 	%r133, %r132, %r131, %r130;
	ld.global.u32 	%r134, [%rd27+8];
	ld.global.u32 	%r135, [%rd34+8];
	mad.lo.s32 	%r136, %r135, %r134, %r133;
	ld.global.u32 	%r137, [%rd27+12];
	ld.global.u32 	%r138, [%rd34+12];
	mad.lo.s32 	%r158, %r138, %r137, %r136;
	add.s32 	%r150, %r150, 4;
$L__BB0_11:
	setp.eq.s32 	%p11, %r23, 0;
	@%p11 bra 	$L__BB0_14;
	add.s32 	%r139, %r150, %r4;
	mul.wide.u32 	%rd35, %r139, 4;
	add.s64 	%rd42, %rd1, %rd35;
	add.s32 	%r156, %r150, %r3;
	neg.s32 	%r155, %r23;
$L__BB0_13:
	.pragma "nounroll";
	mul.wide.s32 	%rd36, %r156, 4;
	add.s64 	%rd37, %rd2, %rd36;
	ld.global.u32 	%r140, [%rd37];
	ld.global.u32 	%r141, [%rd42];
	mad.lo.s32 	%r158, %r141, %r140, %r158;
	add.s64 	%rd42, %rd42, 4;
	add.s32 	%r156, %r156, 1;
	add.s32 	%r155, %r155, 1;
	setp.ne.s32 	%p12, %r155, 0;
	@%p12 bra 	$L__BB0_13;
$L__BB0_14:
	mad.lo.s32 	%r142, %r40, %r1, %r47;
	cvta.to.global.u64 	%rd38, %rd10;
	mul.wide.s32 	%rd39, %r142, 4;
	add.s64 	%rd40, %rd38, %rd39;
	st.global.u32 	[%rd40], %r158;
$L__BB0_15:
	ret;

}


// ===== COMPILED SASS (sm_100) =====

	.target	sm_100

	.elftype	@"ET_EXEC"


//--------------------- .note.nv.tkinfo           --------------------------
	.section	.note.nv.tkinfo,"",@"SHT_NOTE"
	.sectionflags	@"SHF_NOTE_NV_TKINFO"
	.tkinfo
        /*0018*/ 	.word	0x00000002
        /*0030*/ 	.string	""
        /*0030*/ 	.string	"ptxas"
        /*0030*/ 	.string	"Cuda compilation tools, release 13.0, V13.0.88"
        /*0030*/ 	.string	"Build cuda_13.0.r13.0/compiler.36424714_0"
        /*0030*/ 	.string	"-arch sm_100 -m 64 "



//--------------------- .note.nv.cuinfo           --------------------------
	.section	.note.nv.cuinfo,"",@"SHT_NOTE"
	.sectionflags	@"SHF_NOTE_NV_CUINFO"
        /*0018*/ 	.short	0x0002
        /*001a*/ 	.short	0x0064
        /*001c*/ 	.short	0x0082
	.zero		2


//--------------------- .nv.info                  --------------------------
	.section	.nv.info,"",@"SHT_CUDA_INFO"
	.align	4


	//----- nvinfo : EIATTR_REGCOUNT
	.align		4
        /*0000*/ 	.byte	0x04, 0x2f
        /*0002*/ 	.short	(.L_1 - .L_0)
	.align		4
.L_0:
        /*0004*/ 	.word	index@(_Z28matrix_multiplication_kerneliiPiS_S_)
        /*0008*/ 	.word	0x0000001f


	//----- nvinfo : EIATTR_FRAME_SIZE
	.align		4
.L_1:
        /*000c*/ 	.byte	0x04, 0x11
        /*000e*/ 	.short	(.L_3 - .L_2)
	.align		4
.L_2:
        /*0010*/ 	.word	index@(_Z28matrix_multiplication_kerneliiPiS_S_)
        /*0014*/ 	.word	0x00000000


	//----- nvinfo : EIATTR_MIN_STACK_SIZE
	.align		4
.L_3:
        /*0018*/ 	.byte	0x04, 0x12
        /*001a*/ 	.short	(.L_5 - .L_4)
	.align		4
.L_4:
        /*001c*/ 	.word	index@(_Z28matrix_multiplication_kerneliiPiS_S_)
        /*0020*/ 	.word	0x00000000
.L_5:


//--------------------- .nv.compat                --------------------------
	.section	.nv.compat,"",@"SHT_CUDA_COMPAT_INFO"
	.align	4
        /*0000*/ 	.byte	0x02, 0x09, 0x00, 0x00, 0x02, 0x02, 0x01, 0x00, 0x02, 0x05, 0x05, 0x00, 0x03, 0x07, 0x01, 0x01
        /*0010*/ 	.byte	0x02, 0x03, 0x00, 0x00, 0x02, 0x06, 0x01, 0x00, 0x04, 0x0b, 0x08, 0x00, 0x09, 0x00, 0x00, 0x00
        /*0020*/ 	.byte	0x00, 0x00, 0x00, 0x00


//--------------------- .nv.info._Z28matrix_multiplication_kerneliiPiS_S_ --------------------------
	.section	.nv.info._Z28matrix_multiplication_kerneliiPiS_S_,"",@"SHT_CUDA_INFO"
	.sectionflags	@""
	.align	4


	//----- nvinfo : EIATTR_CUDA_API_VERSION
	.align		4
        /*0000*/ 	.byte	0x04, 0x37
        /*0002*/ 	.short	(.L_7 - .L_6)
.L_6:
        /*0004*/ 	.word	0x00000082


	//----- nvinfo : EIATTR_KPARAM_INFO
	.align		4
.L_7:
        /*0008*/ 	.byte	0x04, 0x17
        /*000a*/ 	.short	(.L_9 - .L_8)
.L_8:
        /*000c*/ 	.word	0x00000000
        /*0010*/ 	.short	0x0004
        /*0012*/ 	.short	0x0018
        /*0014*/ 	.byte	0x00, 0xf5, 0x21, 0x00


	//----- nvinfo : EIATTR_KPARAM_INFO
	.align		4
.L_9:
        /*0018*/ 	.byte	0x04, 0x17
        /*001a*/ 	.short	(.L_11 - .L_10)
.L_10:
        /*001c*/ 	.word	0x00000000
        /*0020*/ 	.short	0x0003
        /*0022*/ 	.short	0x0010
        /*0024*/ 	.byte	0x00, 0xf5, 0x21, 0x00


	//----- nvinfo : EIATTR_KPARAM_INFO
	.align		4
.L_11:
        /*0028*/ 	.byte	0x04, 0x17
        /*002a*/ 	.short	(.L_13 - .L_12)
.L_12:
        /*002c*/ 	.word	0x00000000
        /*0030*/ 	.short	0x0002
        /*0032*/ 	.short	0x0008
        /*0034*/ 	.byte	0x00, 0xf5, 0x21, 0x00


	//----- nvinfo : EIATTR_KPARAM_INFO
	.align		4
.L_13:
        /*0038*/ 	.byte	0x04, 0x17
        /*003a*/ 	.short	(.L_15 - .L_14)
.L_14:
        /*003c*/ 	.word	0x00000000
        /*0040*/ 	.short	0x0001
        /*0042*/ 	.short	0x0004
        /*0044*/ 	.byte	0x00, 0xf0, 0x11, 0x00


	//----- nvinfo : EIATTR_KPARAM_INFO
	.align		4
.L_15:
        /*0048*/ 	.byte	0x04, 0x17
        /*004a*/ 	.short	(.L_17 - .L_16)
.L_16:
        /*004c*/ 	.word	0x00000000
        /*0050*/ 	.short	0x0000
        /*0052*/ 	.short	0x0000
        /*0054*/ 	.byte	0x00, 0xf0, 0x11, 0x00


	//----- nvinfo : EIATTR_SPARSE_MMA_MASK
	.align		4
.L_17:
        /*0058*/ 	.byte	0x03, 0x50
        /*005a*/ 	.short	0x0000


	//----- nvinfo : EIATTR_MAXREG_COUNT
	.align		4
        /*005c*/ 	.byte	0x03, 0x1b
        /*005e*/ 	.short	0x00ff


	//----- nvinfo : EIATTR_MERCURY_ISA_VERSION
	.align		4
        /*0060*/ 	.byte	0x03, 0x5f
        /*0062*/ 	.short	0x0101


	//----- nvinfo : EIATTR_VRC_CTA_INIT_COUNT
	.align		4
        /*0064*/ 	.byte	0x02, 0x4a
	.zero		1
	.zero		1


	//----- nvinfo : EIATTR_EXIT_INSTR_OFFSETS
	.align		4
        /*0068*/ 	.byte	0x04, 0x1c
        /*006a*/ 	.short	(.L_19 - .L_18)


	//   ....[0]....
.L_18:
        /*006c*/ 	.word	0x000000c0


	//   ....[1]....
        /*0070*/ 	.word	0x00000bb0


	//----- nvinfo : EIATTR_CBANK_PARAM_SIZE
	.align		4
.L_19:
        /*0074*/ 	.byte	0x03, 0x19
        /*0076*/ 	.short	0x0020


	//----- nvinfo : EIATTR_PARAM_CBANK
	.align		4
        /*0078*/ 	.byte	0x04, 0x0a
        /*007a*/ 	.short	(.L_21 - .L_20)
	.align		4
.L_20:
        /*007c*/ 	.word	index@(.nv.constant0._Z28matrix_multiplication_kerneliiPiS_S_)
        /*0080*/ 	.short	0x0380
        /*0082*/ 	.short	0x0020


	//----- nvinfo : EIATTR_SW_WAR
	.align		4
.L_21:
        /*0084*/ 	.byte	0x04, 0x36
        /*0086*/ 	.short	(.L_23 - .L_22)
.L_22:
        /*0088*/ 	.word	0x00000008
.L_23:


//--------------------- .nv.callgraph             --------------------------
	.section	.nv.callgraph,"",@"SHT_CUDA_CALLGRAPH"
	.align	4
	.sectionentsize	8
	.align		4
        /*0000*/ 	.word	0x00000000
	.align		4
        /*0004*/ 	.word	0xffffffff
	.align		4
        /*0008*/ 	.word	0x00000000
	.align		4
        /*000c*/ 	.word	0xfffffffe
	.align		4
        /*0010*/ 	.word	0x00000000
	.align		4
        /*0014*/ 	.word	0xfffffffd
	.align		4
        /*0018*/ 	.word	0x00000000
	.align		4
        /*001c*/ 	.word	0xfffffffc


//--------------------- .text._Z28matrix_multiplication_kerneliiPiS_S_ --------------------------
	.section	.text._Z28matrix_multiplication_kerneliiPiS_S_,"ax",@progbits
	.align	128
        .global         _Z28matrix_multiplication_kerneliiPiS_S_
        .type           _Z28matrix_multiplication_kerneliiPiS_S_,@function
        .size           _Z28matrix_multiplication_kerneliiPiS_S_,(.L_x_7 - _Z28matrix_multiplication_kerneliiPiS_S_)
        .other          _Z28matrix_multiplication_kerneliiPiS_S_,@"STO_CUDA_ENTRY STV_DEFAULT"
_Z28matrix_multiplication_kerneliiPiS_S_:
.text._Z28matrix_multiplication_kerneliiPiS_S_:
[----:B------:R-:W-:Y:S01]  /*0000*/  LDC R1, c[0x0][0x37c] ;  /* 0x0000df00ff017b82 */ /* 0x000fe20000000800 */
[----:B------:R-:W0:Y:S07]  /*0010*/  S2R R3, SR_TID.Y ;  /* 0x0000000000037919 */ /* 0x000e2e0000002200 */
[----:B------:R-:W1:Y:S01]  /*0020*/  LDC R7, c[0x0][0x360] ;  /* 0x0000d800ff077b82 */ /* 0x000e620000000800 */
[----:B------:R-:W2:Y:S01]  /*0030*/  LDCU.64 UR12, c[0x0][0x380] ;  /* 0x00007000ff0c77ac */ /* 0x000ea20008000a00 */
[----:B------:R-:W1:Y:S06]  /*0040*/  S2R R2, SR_TID.X ;  /* 0x0000000000027919 */ /* 0x000e6c0000002100 */
[----:B------:R-:W0:Y:S08]  /*0050*/  S2UR UR5, SR_CTAID.Y ;  /* 0x00000000000579c3 */ /* 0x000e300000002600 */
[----:B------:R-:W0:Y:S08]  /*0060*/  LDC R0, c[0x0][0x364] ;  /* 0x0000d900ff007b82 */ /* 0x000e300000000800 */
[----:B------:R-:W1:Y:S01]  /*0070*/  S2UR UR4, SR_CTAID.X ;  /* 0x00000000000479c3 */ /* 0x000e620000002500 */
[----:B0-----:R-:W-:-:S05]  /*0080*/  IMAD R0, R0, UR5, R3 ;  /* 0x0000000500007c24 */ /* 0x001fca000f8e0203 */
[----:B--2---:R-:W-:Y:S01]  /*0090*/  ISETP.GE.AND P0, PT, R0, UR13, PT ;  /* 0x0000000d00007c0c */ /* 0x004fe2000bf06270 */
[----:B-1----:R-:W-:-:S05]  /*00a0*/  IMAD R7, R7, UR4, R2 ;  /* 0x0000000407077c24 */ /* 0x002fca000f8e0202 */
[----:B------:R-:W-:-:S13]  /*00b0*/  ISETP.LT.OR P0, PT, R7, UR12, !P0 ;  /* 0x0000000c07007c0c */ /* 0x000fda000c701670 */
[----:B------:R-:W-:Y:S05]  /*00c0*/  @P0 EXIT ;  /* 0x000000000000094d */ /* 0x000fea0003800000 */
[----:B------:R-:W-:Y:S01]  /*00d0*/  UISETP.GE.AND UP0, UPT, UR13, 0x1, UPT ;  /* 0x000000010d00788c */ /* 0x000fe2000bf06270 */
[----:B------:R-:W-:Y:S01]  /*00e0*/  HFMA2 R14, -RZ, RZ, 0, 0 ;  /* 0x00000000ff0e7431 */ /* 0x000fe200000001ff */
[----:B------:R-:W0:Y:S07]  /*00f0*/  LDCU.64 UR10, c[0x0][0x358] ;  /* 0x00006b00ff0a77ac */ /* 0x000e2e0008000a00 */
[----:B------:R-:W-:Y:S05]  /*0100*/  BRA.U !UP0, `(.L_x_0) ;  /* 0x0000000908987547 */ /* 0x000fea000b800000 */
[----:B------:R-:W-:Y:S02]  /*0110*/  UISETP.GE.U32.AND UP1, UPT, UR13, 0x10, UPT ;  /* 0x000000100d00788c */ /* 0x000fe4000bf26070 */
[----:B------:R-:W-:Y:S01]  /*0120*/  IMAD R8, R7, UR13, RZ ;  /* 0x0000000d07087c24 */ /* 0x000fe2000f8e02ff */
[----:B------:R-:W-:Y:S02]  /*0130*/  ULOP3.LUT UR8, UR13, 0xf, URZ, 0xc0, !UPT ;  /* 0x0000000f0d087892 */ /* 0x000fe4000f8ec0ff */
[----:B------:R-:W-:Y:S01]  /*0140*/  IMAD R9, R0, UR13, RZ ;  /* 0x0000000d00097c24 */ /* 0x000fe2000f8e02ff */
[----:B------:R-:W-:Y:S01]  /*0150*/  MOV R14, RZ ;  /* 0x000000ff000e7202 */ /* 0x000fe20000000f00 */
[----:B------:R-:W-:Y:S01]  /*0160*/  UMOV UR4, URZ ;  /* 0x000000ff00047c82 */ /* 0x000fe20008000000 */
[----:B------:R-:W-:Y:S01]  /*0170*/  UISETP.NE.AND UP0, UPT, UR8, URZ, UPT ;  /* 0x000000ff0800728c */ /* 0x000fe2000bf05270 */
[----:B------:R-:W-:Y:S10]  /*0180*/  BRA.U !UP1, `(.L_x_1) ;  /* 0x0000000509107547 */ /* 0x000ff4000b800000 */
[----:B------:R-:W1:Y:S01]  /*0190*/  LDC.64 R2, c[0x0][0x390] ;  /* 0x0000e400ff027b82 */ /* 0x000e620000000a00 */
[----:B------:R-:W2:Y:S01]  /*01a0*/  LDCU.64 UR6, c[0x0][0x388] ;  /* 0x00007100ff0677ac */ /* 0x000ea20008000a00 */
[----:B------:R-:W-:Y:S02]  /*01b0*/  MOV R14, RZ ;  /* 0x000000ff000e7202 */ /* 0x000fe40000000f00 */
[----:B------:R-:W-:Y:S01]  /*01c0*/  MOV R6, R8 ;  /* 0x0000000800067202 */ /* 0x000fe20000000f00 */
[----:B------:R-:W-:-:S04]  /*01d0*/  ULOP3.LUT UR4, UR13, 0x7ffffff0, URZ, 0xc0, !UPT ;  /* 0x7ffffff00d047892 */ /* 0x000fc8000f8ec0ff */
[----:B------:R-:W-:Y:S02]  /*01e0*/  UIADD3 UR9, UPT, UPT, -UR4, URZ, URZ ;  /* 0x000000ff04097290 */ /* 0x000fe4000fffe1ff */
[----:B--2---:R-:W-:-:S04]  /*01f0*/  UIADD3 UR5, UP1, UPT, UR6, 0x20, URZ ;  /* 0x0000002006057890 */ /* 0x004fc8000ff3e0ff */
[----:B------:R-:W-:Y:S01]  /*0200*/  UIADD3.X UR6, UPT, UPT, URZ, UR7, URZ, UP1, !UPT ;  /* 0x00000007ff067290 */ /* 0x000fe20008ffe4ff */
[----:B-1----:R-:W-:-:S03]  /*0210*/  IMAD.WIDE.U32 R2, R9, 0x4, R2 ;  /* 0x0000000409027825 */ /* 0x002fc600078e0002 */
[----:B------:R-:W-:-:S04]  /*0220*/  IADD3 R2, P0, PT, R2, 0x20, RZ ;  /* 0x0000002002027810 */ /* 0x000fc80007f1e0ff */
[----:B------:R-:W-:-:S09]  /*0230*/  IADD3.X R3, PT, PT, RZ, R3, RZ, P0, !PT ;  /* 0x00000003ff037210 */ /* 0x000fd200007fe4ff */
.L_x_2:
[----:B------:R-:W-:Y:S01]  /*0240*/  MOV R4, UR5 ;  /* 0x0000000500047c02 */ /* 0x000fe20008000f00 */
[----:B0-----:R-:W2:Y:S01]  /*0250*/  LDG.E R16, desc[UR10][R2.64+-0x20] ;  /* 0xffffe00a02107981 */ /* 0x001ea2000c1e1900 */
[----:B------:R-:W-:-:S03]  /*0260*/  MOV R5, UR6 ;  /* 0x0000000600057c02 */ /* 0x000fc60008000f00 */
[----:B------:R-:W3:Y:S01]  /*0270*/  LDG.E R24, desc[UR10][R2.64+-0x1c] ;  /* 0xffffe40a02187981 */ /* 0x000ee2000c1e1900 */
[----:B------:R-:W-:-:S03]  /*0280*/  IMAD.WIDE R4, R6, 0x4, R4 ;  /* 0x0000000406047825 */ /* 0x000fc600078e0204 */
[----:B------:R-:W4:Y:S04]  /*0290*/  LDG.E R18, desc[UR10][R2.64+-0x18] ;  /* 0xffffe80a02127981 */ /* 0x000f28000c1e1900 */
[----:B------:R-:W2:Y:S04]  /*02a0*/  LDG.E R15, desc[UR10][R4.64+-0x20] ;  /* 0xffffe00a040f7981 */ /* 0x000ea8000c1e1900 */
[----:B------:R-:W3:Y:S04]  /*02b0*/  LDG.E R17, desc[UR10][R4.64+-0x1c] ;  /* 0xffffe40a04117981 */ /* 0x000ee8000c1e1900 */
[----:B------:R-:W4:Y:S04]  /*02c0*/  LDG.E R19, desc[UR10][R4.64+-0x18] ;  /* 0xffffe80a04137981 */ /* 0x000f28000c1e1900 */
[----:B------:R-:W5:Y:S04]  /*02d0*/  LDG.E R20, desc[UR10][R2.64+-0x14] ;  /* 0xffffec0a02147981 */ /* 0x000f68000c1e1900 */
        /* <DEDUP_REMOVED lines=9> */
[----:B------:R-:W5:Y:S01]  /*0370*/  LDG.E R27, desc[UR10][R2.64+0x1c] ;  /* 0x00001c0a021b7981 */ /* 0x000f62000c1e1900 */
[----:B--2---:R-:W-:-:S03]  /*0380*/  IMAD R16, R15, R16, R14 ;  /* 0x000000100f107224 */ /* 0x004fc600078e020e */
[----:B------:R-:W2:Y:S01]  /*0390*/  LDG.E R15, desc[UR10][R2.64+-0x4] ;  /* 0xfffffc0a020f7981 */ /* 0x000ea2000c1e1900 */
[----:B---3--:R-:W-:-:S03]  /*03a0*/  IMAD R24, R17, R24, R16 ;  /* 0x0000001811187224 */ /* 0x008fc600078e0210 */
[----:B------:R-:W2:Y:S01]  /*03b0*/  LDG.E R14, desc[UR10][R4.64+-0x4] ;  /* 0xfffffc0a040e7981 */ /* 0x000ea2000c1e1900 */
[----:B----4-:R-:W-:-:S03]  /*03c0*/  IMAD R24, R19, R18, R24 ;  /* 0x0000001213187224 */ /* 0x010fc600078e0218 */
[----:B------:R-:W3:Y:S04]  /*03d0*/  LDG.E R16, desc[UR10][R2.64] ;  /* 0x0000000a02107981 */ /* 0x000ee8000c1e1900 */
[----:B------:R-:W3:Y:S01]  /*03e0*/  LDG.E R17, desc[UR10][R4.64] ;  /* 0x0000000a04117981 */ /* 0x000ee2000c1e1900 */
[----:B-----5:R-:W-:-:S03]  /*03f0*/  IMAD R24, R21, R20, R24 ;  /* 0x0000001415187224 */ /* 0x020fc600078e0218 */
[----:B------:R-:W4:Y:S04]  /*0400*/  LDG.E R19, desc[UR10][R2.64+0x4] ;  /* 0x0000040a02137981 */ /* 0x000f28000c1e1900 */
[----:B------:R-:W4:Y:S01]  /*0410*/  LDG.E R18, desc[UR10][R4.64+0x4] ;  /* 0x0000040a04127981 */ /* 0x000f22000c1e1900 */
[----:B------:R-:W-:-:S03]  /*0420*/  IMAD R24, R23, R22, R24 ;  /* 0x0000001617187224 */ /* 0x000fc600078e0218 */
[----:B------:R-:W5:Y:S04]  /*0430*/  LDG.E R21, desc[UR10][R2.64+0x8] ;  /* 0x0000080a02157981 */ /* 0x000f68000c1e1900 */
[----:B------:R-:W5:Y:S01]  /*0440*/  LDG.E R20, desc[UR10][R4.64+0x8] ;  /* 0x0000080a04147981 */ /* 0x000f62000c1e1900 */
[----:B------:R-:W-:-:S03]  /*0450*/  IMAD R24, R11, R10, R24 ;  /* 0x0000000a0b187224 */ /* 0x000fc600078e0218 */
[----:B------:R-:W5:Y:S04]  /*0460*/  LDG.E R23, desc[UR10][R2.64+0xc] ;  /* 0x00000c0a02177981 */ /* 0x000f68000c1e1900 */
[----:B------:R-:W5:Y:S04]  /*0470*/  LDG.E R22, desc[UR10][R4.64+0xc] ;  /* 0x00000c0a04167981 */ /* 0x000f68000c1e1900 */
[----:B------:R-:W5:Y:S01]  /*0480*/  LDG.E R10, desc[UR10][R2.64+0x10] ;  /* 0x0000100a020a7981 */ /* 0x000f62000c1e1900 */
[----:B------:R-:W-:-:S03]  /*0490*/  IMAD R28, R13, R12, R24 ;  /* 0x0000000c0d1c7224 */ /* 0x000fc600078e0218 */
[----:B------:R-:W5:Y:S04]  /*04a0*/  LDG.E R11, desc[UR10][R4.64+0x10] ;  /* 0x0000100a040b7981 */ /* 0x000f68000c1e1900 */
[----:B------:R-:W5:Y:S04]  /*04b0*/  LDG.E R24, desc[UR10][R4.64+0x14] ;  /* 0x0000140a04187981 */ /* 0x000f68000c1e1900 */
[----:B------:R0:W5:Y:S04]  /*04c0*/  LDG.E R12, desc[UR10][R2.64+0x18] ;  /* 0x0000180a020c7981 */ /* 0x000168000c1e1900 */
[----:B------:R-:W5:Y:S01]  /*04d0*/  LDG.E R13, desc[UR10][R4.64+0x18] ;  /* 0x0000180a040d7981 */ /* 0x000f62000c1e1900 */
[----:B------:R-:W-:-:S04]  /*04e0*/  UIADD3 UR9, UPT, UPT, UR9, 0x10, URZ ;  /* 0x0000001009097890 */ /* 0x000fc8000fffe0ff */
[----:B------:R-:W-:Y:S01]  /*04f0*/  UISETP.NE.AND UP1, UPT, UR9, URZ, UPT ;  /* 0x000000ff0900728c */ /* 0x000fe2000bf25270 */
[----:B0-----:R-:W-:Y:S02]  /*0500*/  IADD3 R2, P0, PT, R2, 0x40, RZ ;  /* 0x0000004002027810 */ /* 0x001fe40007f1e0ff */
[----:B------:R-:W-:Y:S02]  /*0510*/  IADD3 R6, PT, PT, R6, 0x10, RZ ;  /* 0x0000001006067810 */ /* 0x000fe40007ffe0ff */
[----:B------:R-:W-:Y:S01]  /*0520*/  IADD3.X R3, PT, PT, RZ, R3, RZ, P0, !PT ;  /* 0x00000003ff037210 */ /* 0x000fe200007fe4ff */
[----:B--2---:R-:W-:-:S04]  /*0530*/  IMAD R14, R14, R15, R28 ;  /* 0x0000000f0e0e7224 */ /* 0x004fc800078e021c */
[----:B---3--:R-:W-:-:S04]  /*0540*/  IMAD R14, R17, R16, R14 ;  /* 0x00000010110e7224 */ /* 0x008fc800078e020e */
[----:B----4-:R-:W-:-:S04]  /*0550*/  IMAD R14, R18, R19, R14 ;  /* 0x00000013120e7224 */ /* 0x010fc800078e020e */
[----:B-----5:R-:W-:-:S04]  /*0560*/  IMAD R14, R20, R21, R14 ;  /* 0x00000015140e7224 */ /* 0x020fc800078e020e */
[----:B------:R-:W-:-:S04]  /*0570*/  IMAD R14, R22, R23, R14 ;  /* 0x00000017160e7224 */ /* 0x000fc800078e020e */
[----:B------:R-:W-:-:S04]  /*0580*/  IMAD R10, R11, R10, R14 ;  /* 0x0000000a0b0a7224 */ /* 0x000fc800078e020e */
[----:B------:R-:W-:-:S04]  /*0590*/  IMAD R10, R24, R25, R10 ;  /* 0x00000019180a7224 */ /* 0x000fc800078e020a */
[----:B------:R-:W-:-:S04]  /*05a0*/  IMAD R10, R13, R12, R10 ;  /* 0x0000000c0d0a7224 */ /* 0x000fc800078e020a */
[----:B------:R-:W-:Y:S01]  /*05b0*/  IMAD R14, R26, R27, R10 ;  /* 0x0000001b1a0e7224 */ /* 0x000fe200078e020a */
[----:B------:R-:W-:Y:S06]  /*05c0*/  BRA.U UP1, `(.L_x_2) ;  /* 0xfffffffd011c7547 */ /* 0x000fec000b83ffff */
.L_x_1:
[----:B------:R-:W-:Y:S05]  /*05d0*/  BRA.U !UP0, `(.L_x_0) ;  /* 0x0000000508647547 */ /* 0x000fea000b800000 */
[----:B------:R-:W-:Y:S02]  /*05e0*/  UISETP.GE.U32.AND UP0, UPT, UR8, 0x8, UPT ;  /* 0x000000080800788c */ /* 0x000fe4000bf06070 */
[----:B------:R-:W-:-:S04]  /*05f0*/  ULOP3.LUT UR6, UR13, 0x7, URZ, 0xc0, !UPT ;  /* 0x000000070d067892 */ /* 0x000fc8000f8ec0ff */
[----:B------:R-:W-:-:S03]  /*0600*/  UISETP.NE.AND UP1, UPT, UR6, URZ, UPT ;  /* 0x000000ff0600728c */ /* 0x000fc6000bf25270 */
[----:B------:R-:W-:Y:S08]  /*0610*/  BRA.U !UP0, `(.L_x_3) ;  /* 0x0000000108907547 */ /* 0x000ff0000b800000 */
[----:B------:R-:W1:Y:S01]  /*0620*/  LDC.64 R10, c[0x0][0x390] ;  /* 0x0000e400ff0a7b82 */ /* 0x000e620000000a00 */
[----:B------:R-:W2:Y:S01]  /*0630*/  LDCU.64 UR8, c[0x0][0x390] ;  /* 0x00007200ff0877ac */ /* 0x000ea20008000a00 */
[C---:B------:R-:W-:Y:S02]  /*0640*/  IADD3 R13, PT, PT, R9.reuse, UR4, RZ ;  /* 0x00000004090d7c10 */ /* 0x040fe4000fffe0ff */
[----:B------:R-:W-:Y:S02]  /*0650*/  IADD3 R6, P0, PT, R9, UR4, RZ ;  /* 0x0000000409067c10 */ /* 0x000fe4000ff1e0ff */
[----:B------:R-:W-:Y:S02]  /*0660*/  IADD3 R3, PT, PT, R8, UR4, RZ ;  /* 0x0000000408037c10 */ /* 0x000fe4000fffe0ff */
[----:B------:R-:W3:Y:S01]  /*0670*/  LDC.64 R4, c[0x0][0x388] ;  /* 0x0000e200ff047b82 */ /* 0x000ee20000000a00 */
[----:B-1----:R-:W-:Y:S01]  /*0680*/  IMAD.WIDE.U32 R10, R13, 0x4, R10 ;  /* 0x000000040d0a7825 */ /* 0x002fe200078e000a */
[----:B------:R-:W-:-:S02]  /*0690*/  IADD3.X R13, PT, PT, RZ, RZ, RZ, P0, !PT ;  /* 0x000000ffff0d7210 */ /* 0x000fc400007fe4ff */
[C---:B--2---:R-:W-:Y:S02]  /*06a0*/  LEA R2, P0, R6.reuse, UR8, 0x2 ;  /* 0x0000000806027c11 */ /* 0x044fe4000f8010ff */
[----:B0-----:R-:W2:Y:S01]  /*06b0*/  LDG.E R16, desc[UR10][R10.64] ;  /* 0x0000000a0a107981 */ /* 0x001ea2000c1e1900 */
[----:B---3--:R-:W-:Y:S01]  /*06c0*/  IMAD.WIDE R4, R3, 0x4, R4 ;  /* 0x0000000403047825 */ /* 0x008fe200078e0204 */
[----:B------:R-:W-:-:S04]  /*06d0*/  LEA.HI.X R3, R6, UR9, R13, 0x2, P0 ;  /* 0x0000000906037c11 */ /* 0x000fc800080f140d */
[----:B------:R-:W2:Y:S04]  /*06e0*/  LDG.E R15, desc[UR10][R4.64] ;  /* 0x0000000a040f7981 */ /* 0x000ea8000c1e1900 */
[----:B------:R-:W3:Y:S04]  /*06f0*/  LDG.E R18, desc[UR10][R4.64+0x4] ;  /* 0x0000040a04127981 */ /* 0x000ee8000c1e1900 */
[----:B------:R-:W3:Y:S04]  /*0700*/  LDG.E R17, desc[UR10][R2.64+0x4] ;  /* 0x0000040a02117981 */ /* 0x000ee8000c1e1900 */
[----:B------:R-:W4:Y:S04]  /*0710*/  LDG.E R20, desc[UR10][R4.64+0x8] ;  /* 0x0000080a04147981 */ /* 0x000f28000c1e1900 */
        /* <DEDUP_REMOVED lines=11> */
[----:B------:R-:W-:Y:S01]  /*07d0*/  UIADD3 UR4, UPT, UPT, UR4, 0x8, URZ ;  /* 0x0000000804047890 */ /* 0x000fe2000fffe0ff */
[----:B--2---:R-:W-:-:S04]  /*07e0*/  IMAD R15, R15, R16, R14 ;  /* 0x000000100f0f7224 */ /* 0x004fc800078e020e */
[----:B---3--:R-:W-:-:S04]  /*07f0*/  IMAD R15, R18, R17, R15 ;  /* 0x00000011120f7224 */ /* 0x008fc800078e020f */
[----:B----4-:R-:W-:-:S04]  /*0800*/  IMAD R15, R20, R19, R15 ;  /* 0x00000013140f7224 */ /* 0x010fc800078e020f */
[----:B-----5:R-:W-:-:S04]  /*0810*/  IMAD R15, R22, R21, R15 ;  /* 0x00000015160f7224 */ /* 0x020fc800078e020f */
[----:B------:R-:W-:-:S04]  /*0820*/  IMAD R15, R24, R23, R15 ;  /* 0x00000017180f7224 */ /* 0x000fc800078e020f */
[----:B------:R-:W-:-:S04]  /*0830*/  IMAD R12, R12, R13, R15 ;  /* 0x0000000d0c0c7224 */ /* 0x000fc800078e020f */
[----:B------:R-:W-:-:S04]  /*0840*/  IMAD R11, R6, R11, R12 ;  /* 0x0000000b060b7224 */ /* 0x000fc800078e020c */
[----:B------:R-:W-:-:S07]  /*0850*/  IMAD R14, R25, R10, R11 ;  /* 0x0000000a190e7224 */ /* 0x000fce00078e020b */
.L_x_3:
        /* <DEDUP_REMOVED lines=13> */
[----:B--2---:R-:W-:-:S03]  /*0930*/  LEA R2, P0, R6, UR6, 0x2 ;  /* 0x0000000606027c11 */ /* 0x004fc6000f8010ff */
[----:B0-----:R-:W2:Y:S01]  /*0940*/  LDG.E R10, desc[UR10][R10.64] ;  /* 0x0000000a0a0a7981 */ /* 0x001ea2000c1e1900 */
[----:B------:R-:W-:Y:S01]  /*0950*/  LEA.HI.X R3, R6, UR7, R3, 0x2, P0 ;  /* 0x0000000706037c11 */ /* 0x000fe200080f1403 */
[----:B---3--:R-:W-:-:S04]  /*0960*/  IMAD.WIDE R4, R13, 0x4, R4 ;  /* 0x000000040d047825 */ /* 0x008fc800078e0204 */
[----:B------:R-:W3:Y:S04]  /*0970*/  LDG.E R12, desc[UR10][R2.64+0x4] ;  /* 0x0000040a020c7981 */ /* 0x000ee8000c1e1900 */
[----:B------:R-:W2:Y:S04]  /*0980*/  LDG.E R13, desc[UR10][R4.64] ;  /* 0x0000000a040d7981 */ /* 0x000ea8000c1e1900 */
[----:B------:R-:W3:Y:S04]  /*0990*/  LDG.E R6, desc[UR10][R4.64+0x4] ;  /* 0x0000040a04067981 */ /* 0x000ee8000c1e1900 */
[----:B------:R-:W4:Y:S04]  /*09a0*/  LDG.E R15, desc[UR10][R4.64+0x8] ;  /* 0x0000080a040f7981 */ /* 0x000f28000c1e1900 */
[----:B------:R-:W4:Y:S04]  /*09b0*/  LDG.E R16, desc[UR10][R2.64+0x8] ;  /* 0x0000080a02107981 */ /* 0x000f28000c1e1900 */
[----:B------:R-:W5:Y:S04]  /*09c0*/  LDG.E R18, desc[UR10][R2.64+0xc] ;  /* 0x00000c0a02127981 */ /* 0x000f68000c1e1900 */
[----:B------:R-:W5:Y:S01]  /*09d0*/  LDG.E R17, desc[UR10][R4.64+0xc] ;  /* 0x00000c0a04117981 */ /* 0x000f62000c1e1900 */
[----:B------:R-:W-:Y:S01]  /*09e0*/  UIADD3 UR4, UPT, UPT, UR4, 0x4, URZ ;  /* 0x0000000404047890 */ /* 0x000fe2000fffe0ff */
[----:B--2---:R-:W-:-:S04]  /*09f0*/  IMAD R13, R13, R10, R14 ;  /* 0x0000000a0d0d7224 */ /* 0x004fc800078e020e */
[----:B---3--:R-:W-:-:S04]  /*0a00*/  IMAD R6, R6, R12, R13 ;  /* 0x0000000c06067224 */ /* 0x008fc800078e020d */
[----:B----4-:R-:W-:-:S04]  /*0a10*/  IMAD R6, R15, R16, R6 ;  /* 0x000000100f067224 */ /* 0x010fc800078e0206 */
[----:B-----5:R-:W-:-:S07]  /*0a20*/  IMAD R14, R17, R18, R6 ;  /* 0x00000012110e7224 */ /* 0x020fce00078e0206 */
.L_x_4:
[----:B------:R-:W-:Y:S05]  /*0a30*/  BRA.U !UP1, `(.L_x_0) ;  /* 0x00000001094c7547 */ /* 0x000fea000b800000 */
[----:B------:R-:W1:Y:S01]  /*0a40*/  LDC.64 R4, c[0x0][0x390] ;  /* 0x0000e400ff047b82 */ /* 0x000e620000000a00 */
[----:B------:R-:W-:Y:S01]  /*0a50*/  IADD3 R9, PT, PT, R9, UR4, RZ ;  /* 0x0000000409097c10 */ /* 0x000fe2000fffe0ff */
[----:B------:R-:W-:Y:S01]  /*0a60*/  UIADD3 UR5, UPT, UPT, -UR5, URZ, URZ ;  /* 0x000000ff05057290 */ /* 0x000fe2000fffe1ff */
[----:B------:R-:W-:-:S05]  /*0a70*/  IADD3 R11, PT, PT, R8, UR4, RZ ;  /* 0x00000004080b7c10 */ /* 0x000fca000fffe0ff */
[----:B------:R-:W2:Y:S01]  /*0a80*/  LDC.64 R2, c[0x0][0x388] ;  /* 0x0000e200ff027b82 */ /* 0x000ea20000000a00 */
[----:B-1----:R-:W-:-:S03]  /*0a90*/  IMAD.WIDE.U32 R4, R9, 0x4, R4 ;  /* 0x0000000409047825 */ /* 0x002fc600078e0004 */
[----:B------:R-:W-:Y:S02]  /*0aa0*/  MOV R10, R4 ;  /* 0x00000004000a7202 */ /* 0x000fe40000000f00 */
[----:B------:R-:W-:-:S07]  /*0ab0*/  MOV R9, R5 ;  /* 0x0000000500097202 */ /* 0x000fce0000000f00 */
.L_x_5:
[----:B--2---:R-:W-:Y:S01]  /*0ac0*/  IMAD.WIDE R4, R11, 0x4, R2 ;  /* 0x000000040b047825 */ /* 0x004fe200078e0202 */
[----:B------:R-:W-:-:S05]  /*0ad0*/  MOV R8, R10 ;  /* 0x0000000a00087202 */ /* 0x000fca0000000f00 */
[----:B0-----:R-:W2:Y:S04]  /*0ae0*/  LDG.E R5, desc[UR10][R4.64] ;  /* 0x0000000a04057981 */ /* 0x001ea8000c1e1900 */
[----:B------:R0:W2:Y:S01]  /*0af0*/  LDG.E R6, desc[UR10][R8.64] ;  /* 0x0000000a08067981 */ /* 0x0000a2000c1e1900 */
[----:B------:R-:W-:Y:S01]  /*0b00*/  UIADD3 UR5, UPT, UPT, UR5, 0x1, URZ ;  /* 0x0000000105057890 */ /* 0x000fe2000fffe0ff */
[----:B------:R-:W-:Y:S02]  /*0b10*/  IADD3 R10, P0, PT, R10, 0x4, RZ ;  /* 0x000000040a0a7810 */ /* 0x000fe40007f1e0ff */
[----:B------:R-:W-:Y:S01]  /*0b20*/  IADD3 R11, PT, PT, R11, 0x1, RZ ;  /* 0x000000010b0b7810 */ /* 0x000fe20007ffe0ff */
[----:B------:R-:W-:Y:S01]  /*0b30*/  UISETP.NE.AND UP0, UPT, UR5, URZ, UPT ;  /* 0x000000ff0500728c */ /* 0x000fe2000bf05270 */
[----:B0-----:R-:W-:Y:S01]  /*0b40*/  IADD3.X R9, PT, PT, RZ, R9, RZ, P0, !PT ;  /* 0x00000009ff097210 */ /* 0x001fe200007fe4ff */
[----:B--2---:R-:W-:-:S07]  /*0b50*/  IMAD R14, R5, R6, R14 ;  /* 0x00000006050e7224 */ /* 0x004fce00078e020e */
[----:B------:R-:W-:Y:S05]  /*0b60*/  BRA.U UP0, `(.L_x_5) ;  /* 0xfffffffd00d47547 */ /* 0x000fea000b83ffff */
.L_x_0:
[----:B------:R-:W1:Y:S01]  /*0b70*/  LDC.64 R2, c[0x0][0x398] ;  /* 0x0000e600ff027b82 */ /* 0x000e620000000a00 */
[----:B------:R-:W-:-:S04]  /*0b80*/  IMAD R7, R7, UR13, R0 ;  /* 0x0000000d07077c24 */ /* 0x000fc8000f8e0200 */
[----:B-1----:R-:W-:-:S05]  /*0b90*/  IMAD.WIDE R2, R7, 0x4, R2 ;  /* 0x0000000407027825 */ /* 0x002fca00078e0202 */
[----:B0-----:R-:W-:Y:S01]  /*0ba0*/  STG.E desc[UR10][R2.64], R14 ;  /* 0x0000000e02007986 */ /* 0x001fe2000c10190a */
[----:B------:R-:W-:Y:S05]  /*0bb0*/  EXIT ;  /* 0x000000000000794d */ /* 0x000fea0003800000 */
.L_x_6:
[----:B------:R-:W-:-:S00]  /*0bc0*/  BRA `(.L_x_6) ;  /* 0xfffffffc00fc7947 */ /* 0x000fc0000383ffff */
[----:B------:R-:W-:-:S00]  /*0bd0*/  NOP ;  /* 0x0000000000007918 */ /* 0x000fc00000000000 */
        /* <DEDUP_REMOVED lines=10> */
.L_x_7:


//--------------------- .nv.shared.reserved.0     --------------------------
	.section	.nv.shared.reserved.0,"aw",@nobits
	.weak		__nv_reservedSMEM_offset_0_alias
	.size		__nv_reservedSMEM_offset_0_alias, 0, 64
	.other		__nv_reservedSMEM_offset_0_alias,@"STO_CUDA_RESERVED_SHARED STV_DEFAULT"
__nv_reservedSMEM_offset_0_alias:
	.zero		0
	.zero		64


//--------------------- .nv.constant0._Z28matrix_multiplication_kerneliiPiS_S_ --------------------------
	.section	.nv.constant0._Z28matrix_multiplication_kerneliiPiS_S_,"a",@progbits
	.sectionflags	@""
	.align	4
.nv.constant0._Z28matrix_multiplication_kerneliiPiS_S_:
	.zero		928


//--------------------- SYMBOLS --------------------------

	.type		.nv.reservedSmem.offset0,@object
	.size		.nv.reservedSmem.offset0,0x4
